//
// Generated by NVIDIA NVVM Compiler
//
// Compiler Build ID: CL-36424714
// Cuda compilation tools, release 13.0, V13.0.88
// Based on NVVM 20.0.0
//

.version 9.0
.target sm_100
.address_size 64

	// .globl	_Z8dot_prodPfS_S_i

.visible .entry _Z8dot_prodPfS_S_i(
	.param .u64 .ptr .align 1 _Z8dot_prodPfS_S_i_param_0,
	.param .u64 .ptr .align 1 _Z8dot_prodPfS_S_i_param_1,
	.param .u64 .ptr .align 1 _Z8dot_prodPfS_S_i_param_2,
	.param .u32 _Z8dot_prodPfS_S_i_param_3
)
{
	.reg .pred 	%p<2>;
	.reg .b32 	%r<6>;
	.reg .b32 	%f<5>;
	.reg .b64 	%rd<10>;

	ld.param.u64 	%rd1, [_Z8dot_prodPfS_S_i_param_0];
	ld.param.u64 	%rd2, [_Z8dot_prodPfS_S_i_param_1];
	ld.param.u64 	%rd3, [_Z8dot_prodPfS_S_i_param_2];
	ld.param.u32 	%r2, [_Z8dot_prodPfS_S_i_param_3];
	mov.u32 	%r3, %ntid.x;
	mov.u32 	%r4, %ctaid.x;
	mov.u32 	%r5, %tid.x;
	mad.lo.s32 	%r1, %r3, %r4, %r5;
	setp.ge.s32 	%p1, %r1, %r2;
	@%p1 bra 	$L__BB0_2;
	cvta.to.global.u64 	%rd4, %rd1;
	cvta.to.global.u64 	%rd5, %rd2;
	cvta.to.global.u64 	%rd6, %rd3;
	mul.wide.s32 	%rd7, %r1, 4;
	add.s64 	%rd8, %rd4, %rd7;
	ld.global.f32 	%f1, [%rd8];
	add.s64 	%rd9, %rd5, %rd7;
	ld.global.f32 	%f2, [%rd9];
	mul.f32 	%f3, %f1, %f2;
	atom.global.add.f32 	%f4, [%rd6], %f3;
$L__BB0_2:
	ret;

}


// ===== COMPILED SASS (sm_100) =====

	.target	sm_100

	.elftype	@"ET_EXEC"


//--------------------- .note.nv.tkinfo           --------------------------
	.section	.note.nv.tkinfo,"",@"SHT_NOTE"
	.sectionflags	@"SHF_NOTE_NV_TKINFO"
	.tkinfo
        /*0018*/ 	.word	0x00000002
        /*0030*/ 	.string	""
        /*0030*/ 	.string	"ptxas"
        /*0030*/ 	.string	"Cuda compilation tools, release 13.0, V13.0.88"
        /*0030*/ 	.string	"Build cuda_13.0.r13.0/compiler.36424714_0"
        /*0030*/ 	.string	"-arch sm_100 -m 64 "



//--------------------- .note.nv.cuinfo           --------------------------
	.section	.note.nv.cuinfo,"",@"SHT_NOTE"
	.sectionflags	@"SHF_NOTE_NV_CUINFO"
        /*0018*/ 	.short	0x0002
        /*001a*/ 	.short	0x0064
        /*001c*/ 	.short	0x0082
	.zero		2


//--------------------- .nv.info                  --------------------------
	.section	.nv.info,"",@"SHT_CUDA_INFO"
	.align	4


	//----- nvinfo : EIATTR_REGCOUNT
	.align		4
        /*0000*/ 	.byte	0x04, 0x2f
        /*0002*/ 	.short	(.L_1 - .L_0)
	.align		4
.L_0:
        /*0004*/ 	.word	index@(_Z8dot_prodPfS_S_i)
        /*0008*/ 	.word	0x0000000c


	//----- nvinfo : EIATTR_FRAME_SIZE
	.align		4
.L_1:
        /*000c*/ 	.byte	0x04, 0x11
        /*000e*/ 	.short	(.L_3 - .L_2)
	.align		4
.L_2:
        /*0010*/ 	.word	index@(_Z8dot_prodPfS_S_i)
        /*0014*/ 	.word	0x00000000


	//----- nvinfo : EIATTR_MIN_STACK_SIZE
	.align		4
.L_3:
        /*0018*/ 	.byte	0x04, 0x12
        /*001a*/ 	.short	(.L_5 - .L_4)
	.align		4
.L_4:
        /*001c*/ 	.word	index@(_Z8dot_prodPfS_S_i)
        /*0020*/ 	.word	0x00000000
.L_5:


//--------------------- .nv.compat                --------------------------
	.section	.nv.compat,"",@"SHT_CUDA_COMPAT_INFO"
	.align	4
        /*0000*/ 	.byte	0x02, 0x09, 0x00, 0x00, 0x02, 0x02, 0x01, 0x00, 0x02, 0x05, 0x05, 0x00, 0x03, 0x07, 0x01, 0x01
        /*0010*/ 	.byte	0x02, 0x03, 0x00, 0x00, 0x02, 0x06, 0x01, 0x00, 0x04, 0x0b, 0x08, 0x00, 0x09, 0x00, 0x00, 0x00
        /*0020*/ 	.byte	0x00, 0x00, 0x00, 0x00


//--------------------- .nv.info._Z8dot_prodPfS_S_i --------------------------
	.section	.nv.info._Z8dot_prodPfS_S_i,"",@"SHT_CUDA_INFO"
	.sectionflags	@""
	.align	4


	//----- nvinfo : EIATTR_CUDA_API_VERSION
	.align		4
        /*0000*/ 	.byte	0x04, 0x37
        /*0002*/ 	.short	(.L_7 - .L_6)
.L_6:
        /*0004*/ 	.word	0x00000082


	//----- nvinfo : EIATTR_KPARAM_INFO
	.align		4
.L_7:
        /*0008*/ 	.byte	0x04, 0x17
        /*000a*/ 	.short	(.L_9 - .L_8)
.L_8:
        /*000c*/ 	.word	0x00000000
        /*0010*/ 	.short	0x0003
        /*0012*/ 	.short	0x0018
        /*0014*/ 	.byte	0x00, 0xf0, 0x11, 0x00


	//----- nvinfo : EIATTR_KPARAM_INFO
	.align		4
.L_9:
        /*0018*/ 	.byte	0x04, 0x17
        /*001a*/ 	.short	(.L_11 - .L_10)
.L_10:
        /*001c*/ 	.word	0x00000000
        /*0020*/ 	.short	0x0002
        /*0022*/ 	.short	0x0010
        /*0024*/ 	.byte	0x00, 0xf5, 0x21, 0x00


	//----- nvinfo : EIATTR_KPARAM_INFO
	.align		4
.L_11:
        /*0028*/ 	.byte	0x04, 0x17
        /*002a*/ 	.short	(.L_13 - .L_12)
.L_12:
        /*002c*/ 	.word	0x00000000
        /*0030*/ 	.short	0x0001
        /*0032*/ 	.short	0x0008
        /*0034*/ 	.byte	0x00, 0xf5, 0x21, 0x00


	//----- nvinfo : EIATTR_KPARAM_INFO
	.align		4
.L_13:
        /*0038*/ 	.byte	0x04, 0x17
        /*003a*/ 	.short	(.L_15 - .L_14)
.L_14:
        /*003c*/ 	.word	0x00000000
        /*0040*/ 	.short	0x0000
        /*0042*/ 	.short	0x0000
        /*0044*/ 	.byte	0x00, 0xf5, 0x21, 0x00


	//----- nvinfo : EIATTR_SPARSE_MMA_MASK
	.align		4
.L_15:
        /*0048*/ 	.byte	0x03, 0x50
        /*004a*/ 	.short	0x0000


	//----- nvinfo : EIATTR_MAXREG_COUNT
	.align		4
        /*004c*/ 	.byte	0x03, 0x1b
        /*004e*/ 	.short	0x00ff


	//----- nvinfo : EIATTR_MERCURY_ISA_VERSION
	.align		4
        /*0050*/ 	.byte	0x03, 0x5f
        /*0052*/ 	.short	0x0101


	//----- nvinfo : EIATTR_VRC_CTA_INIT_COUNT
	.align		4
        /*0054*/ 	.byte	0x02, 0x4a
	.zero		1
	.zero		1


	//----- nvinfo : EIATTR_EXIT_INSTR_OFFSETS
	.align		4
        /*0058*/ 	.byte	0x04, 0x1c
        /*005a*/ 	.short	(.L_17 - .L_16)


	//   ....[0]....
.L_16:
        /*005c*/ 	.word	0x00000070


	//   ....[1]....
        /*0060*/ 	.word	0x00000120


	//----- nvinfo : EIATTR_CBANK_PARAM_SIZE
	.align		4
.L_17:
        /*0064*/ 	.byte	0x03, 0x19
        /*0066*/ 	.short	0x001c


	//----- nvinfo : EIATTR_PARAM_CBANK
	.align		4
        /*0068*/ 	.byte	0x04, 0x0a
        /*006a*/ 	.short	(.L_19 - .L_18)
	.align		4
.L_18:
        /*006c*/ 	.word	index@(.nv.constant0._Z8dot_prodPfS_S_i)
        /*0070*/ 	.short	0x0380
        /*0072*/ 	.short	0x001c


	//----- nvinfo : EIATTR_SW_WAR
	.align		4
.L_19:
        /*0074*/ 	.byte	0x04, 0x36
        /*0076*/ 	.short	(.L_21 - .L_20)
.L_20:
        /*0078*/ 	.word	0x00000008
.L_21:


//--------------------- .nv.callgraph             --------------------------
	.section	.nv.callgraph,"",@"SHT_CUDA_CALLGRAPH"
	.align	4
	.sectionentsize	8
	.align		4
        /*0000*/ 	.word	0x00000000
	.align		4
        /*0004*/ 	.word	0xffffffff
	.align		4
        /*0008*/ 	.word	0x00000000
	.align		4
        /*000c*/ 	.word	0xfffffffe
	.align		4
        /*0010*/ 	.word	0x00000000
	.align		4
        /*0014*/ 	.word	0xfffffffd
	.align		4
        /*0018*/ 	.word	0x00000000
	.align		4
        /*001c*/ 	.word	0xfffffffc


//--------------------- .text._Z8dot_prodPfS_S_i  --------------------------
	.section	.text._Z8dot_prodPfS_S_i,"ax",@progbits
	.align	128
        .global         _Z8dot_prodPfS_S_i
        .type           _Z8dot_prodPfS_S_i,@function
        .size           _Z8dot_prodPfS_S_i,(.L_x_1 - _Z8dot_prodPfS_S_i)
        .other          _Z8dot_prodPfS_S_i,@"STO_CUDA_ENTRY STV_DEFAULT"
_Z8dot_prodPfS_S_i:
.text._Z8dot_prodPfS_S_i:
[----:B------:R-:W-:Y:S01]  /*0000*/  LDC R1, c[0x0][0x37c] ;  /* 0x0000df00ff017b82 */ /* 0x000fe20000000800 */
[----:B------:R-:W0:Y:S01]  /*0010*/  S2R R7, SR_CTAID.X ;  /* 0x0000000000077919 */ /* 0x000e220000002500 */
[----:B------:R-:W0:Y:S01]  /*0020*/  LDCU UR4, c[0x0][0x360] ;  /* 0x00006c00ff0477ac */ /* 0x000e220008000800 */
[----:B------:R-:W0:Y:S01]  /*0030*/  S2R R0, SR_TID.X ;  /* 0x0000000000007919 */ /* 0x000e220000002100 */
[----:B------:R-:W1:Y:S01]  /*0040*/  LDCU UR5, c[0x0][0x398] ;  /* 0x00007300ff0577ac */ /* 0x000e620008000800 */
[----:B0-----:R-:W-:-:S05]  /*0050*/  IMAD R7, R7, UR4, R0 ;  /* 0x0000000407077c24 */ /* 0x001fca000f8e0200 */
[----:B-1----:R-:W-:-:S13]  /*0060*/  ISETP.GE.AND P0, PT, R7, UR5, PT ;  /* 0x0000000507007c0c */ /* 0x002fda000bf06270 */
[----:B------:R-:W-:Y:S05]  /*0070*/  @P0 EXIT ;  /* 0x000000000000094d */ /* 0x000fea0003800000 */
[----:B------:R-:W0:Y:S01]  /*0080*/  LDC.64 R2, c[0x0][0x380] ;  /* 0x0000e000ff027b82 */ /* 0x000e220000000a00 */
[----:B------:R-:W1:Y:S07]  /*0090*/  LDCU.64 UR4, c[0x0][0x358] ;  /* 0x00006b00ff0477ac */ /* 0x000e6e0008000a00 */
[----:B------:R-:W2:Y:S01]  /*00a0*/  LDC.64 R4, c[0x0][0x388] ;  /* 0x0000e200ff047b82 */ /* 0x000ea20000000a00 */
[----:B0-----:R-:W-:-:S06]  /*00b0*/  IMAD.WIDE R2, R7, 0x4, R2 ;  /* 0x0000000407027825 */ /* 0x001fcc00078e0202 */
[----:B-1----:R-:W3:Y:S01]  /*00c0*/  LDG.E R2, desc[UR4][R2.64] ;  /* 0x0000000402027981 */ /* 0x002ee2000c1e1900 */
[----:B--2---:R-:W-:-:S06]  /*00d0*/  IMAD.WIDE R4, R7, 0x4, R4 ;  /* 0x0000000407047825 */ /* 0x004fcc00078e0204 */
[----:B------:R-:W3:Y:S01]  /*00e0*/  LDG.E R5, desc[UR4][R4.64] ;  /* 0x0000000404057981 */ /* 0x000ee2000c1e1900 */
[----:B------:R-:W0:Y:S01]  /*00f0*/  LDC.64 R6, c[0x0][0x390] ;  /* 0x0000e400ff067b82 */ /* 0x000e220000000a00 */
[----:B---3--:R-:W-:-:S05]  /*0100*/  FMUL R9, R2, R5 ;  /* 0x0000000502097220 */ /* 0x008fca0000400000 */
[----:B0-----:R-:W-:Y:S01]  /*0110*/  REDG.E.ADD.F32.FTZ.RN.STRONG.GPU desc[UR4][R6.64], R9 ;  /* 0x00000009060079a6 */ /* 0x001fe2000c12f304 */
[----:B------:R-:W-:Y:S05]  /*0120*/  EXIT ;  /* 0x000000000000794d */ /* 0x000fea0003800000 */
.L_x_0:
[----:B------:R-:W-:-:S00]  /*0130*/  BRA `(.L_x_0) ;  /* 0xfffffffc00fc7947 */ /* 0x000fc0000383ffff */
[----:B------:R-:W-:-:S00]  /*0140*/  NOP ;  /* 0x0000000000007918 */ /* 0x000fc00000000000 */
        /* <DEDUP_REMOVED lines=11> */
.L_x_1:


//--------------------- .nv.shared.reserved.0     --------------------------
	.section	.nv.shared.reserved.0,"aw",@nobits
	.weak		__nv_reservedSMEM_offset_0_alias
	.size		__nv_reservedSMEM_offset_0_alias, 0, 64
	.other		__nv_reservedSMEM_offset_0_alias,@"STO_CUDA_RESERVED_SHARED STV_DEFAULT"
__nv_reservedSMEM_offset_0_alias:
	.zero		0
	.zero		64


//--------------------- .nv.constant0._Z8dot_prodPfS_S_i --------------------------
	.section	.nv.constant0._Z8dot_prodPfS_S_i,"a",@progbits
	.sectionflags	@""
	.align	4
.nv.constant0._Z8dot_prodPfS_S_i:
	.zero		924


//--------------------- SYMBOLS --------------------------

	.type		.nv.reservedSmem.offset0,@object
	.size		.nv.reservedSmem.offset0,0x4
